//
// Generated by NVIDIA NVVM Compiler
//
// Compiler Build ID: CL-36424714
// Cuda compilation tools, release 13.0, V13.0.88
// Based on NVVM 20.0.0
//

.version 9.0
.target sm_100
.address_size 64

	// .globl	default_function_kernel

.visible .entry default_function_kernel(
	.param .u64 .ptr .align 1 default_function_kernel_param_0,
	.param .u64 .ptr .align 1 default_function_kernel_param_1
)
{
	.reg .pred 	%p<3>;
	.reg .b32 	%r<9>;
	.reg .b32 	%f<66>;
	.reg .b64 	%rd<11>;

	ld.param.u64 	%rd6, [default_function_kernel_param_0];
	ld.param.u64 	%rd5, [default_function_kernel_param_1];
	cvta.to.global.u64 	%rd7, %rd6;
	add.s64 	%rd1, %rd7, 60;
	mov.b32 	%r7, 0;
	mov.f32 	%f65, 0f7F7FFFFD;
$L__BB0_1:
	mul.wide.u32 	%rd8, %r7, 360;
	add.s64 	%rd10, %rd1, %rd8;
	mov.b32 	%r8, 0;
$L__BB0_2:
	ld.global.nc.f32 	%f5, [%rd10+-60];
	min.f32 	%f6, %f65, %f5;
	ld.global.nc.f32 	%f7, [%rd10+-56];
	min.f32 	%f8, %f6, %f7;
	ld.global.nc.f32 	%f9, [%rd10+-52];
	min.f32 	%f10, %f8, %f9;
	ld.global.nc.f32 	%f11, [%rd10+-48];
	min.f32 	%f12, %f10, %f11;
	ld.global.nc.f32 	%f13, [%rd10+-44];
	min.f32 	%f14, %f12, %f13;
	ld.global.nc.f32 	%f15, [%rd10+-40];
	min.f32 	%f16, %f14, %f15;
	ld.global.nc.f32 	%f17, [%rd10+-36];
	min.f32 	%f18, %f16, %f17;
	ld.global.nc.f32 	%f19, [%rd10+-32];
	min.f32 	%f20, %f18, %f19;
	ld.global.nc.f32 	%f21, [%rd10+-28];
	min.f32 	%f22, %f20, %f21;
	ld.global.nc.f32 	%f23, [%rd10+-24];
	min.f32 	%f24, %f22, %f23;
	ld.global.nc.f32 	%f25, [%rd10+-20];
	min.f32 	%f26, %f24, %f25;
	ld.global.nc.f32 	%f27, [%rd10+-16];
	min.f32 	%f28, %f26, %f27;
	ld.global.nc.f32 	%f29, [%rd10+-12];
	min.f32 	%f30, %f28, %f29;
	ld.global.nc.f32 	%f31, [%rd10+-8];
	min.f32 	%f32, %f30, %f31;
	ld.global.nc.f32 	%f33, [%rd10+-4];
	min.f32 	%f34, %f32, %f33;
	ld.global.nc.f32 	%f35, [%rd10];
	min.f32 	%f36, %f34, %f35;
	ld.global.nc.f32 	%f37, [%rd10+4];
	min.f32 	%f38, %f36, %f37;
	ld.global.nc.f32 	%f39, [%rd10+8];
	min.f32 	%f40, %f38, %f39;
	ld.global.nc.f32 	%f41, [%rd10+12];
	min.f32 	%f42, %f40, %f41;
	ld.global.nc.f32 	%f43, [%rd10+16];
	min.f32 	%f44, %f42, %f43;
	ld.global.nc.f32 	%f45, [%rd10+20];
	min.f32 	%f46, %f44, %f45;
	ld.global.nc.f32 	%f47, [%rd10+24];
	min.f32 	%f48, %f46, %f47;
	ld.global.nc.f32 	%f49, [%rd10+28];
	min.f32 	%f50, %f48, %f49;
	ld.global.nc.f32 	%f51, [%rd10+32];
	min.f32 	%f52, %f50, %f51;
	ld.global.nc.f32 	%f53, [%rd10+36];
	min.f32 	%f54, %f52, %f53;
	ld.global.nc.f32 	%f55, [%rd10+40];
	min.f32 	%f56, %f54, %f55;
	ld.global.nc.f32 	%f57, [%rd10+44];
	min.f32 	%f58, %f56, %f57;
	ld.global.nc.f32 	%f59, [%rd10+48];
	min.f32 	%f60, %f58, %f59;
	ld.global.nc.f32 	%f61, [%rd10+52];
	min.f32 	%f62, %f60, %f61;
	ld.global.nc.f32 	%f63, [%rd10+56];
	min.f32 	%f65, %f62, %f63;
	add.s32 	%r8, %r8, 2;
	add.s64 	%rd10, %rd10, 120;
	setp.ne.s32 	%p1, %r8, 6;
	@%p1 bra 	$L__BB0_2;
	add.s32 	%r7, %r7, 1;
	setp.ne.s32 	%p2, %r7, 8;
	@%p2 bra 	$L__BB0_1;
	cvta.to.global.u64 	%rd9, %rd5;
	st.global.f32 	[%rd9], %f65;
	ret;

}


// ===== COMPILED SASS (sm_100) =====

	.target	sm_100

	.elftype	@"ET_EXEC"


//--------------------- .note.nv.tkinfo           --------------------------
	.section	.note.nv.tkinfo,"",@"SHT_NOTE"
	.sectionflags	@"SHF_NOTE_NV_TKINFO"
	.tkinfo
        /*0018*/ 	.word	0x00000002
        /*0030*/ 	.string	""
        /*0030*/ 	.string	"ptxas"
        /*0030*/ 	.string	"Cuda compilation tools, release 13.0, V13.0.88"
        /*0030*/ 	.string	"Build cuda_13.0.r13.0/compiler.36424714_0"
        /*0030*/ 	.string	"-arch sm_100 -m 64 "



//--------------------- .note.nv.cuinfo           --------------------------
	.section	.note.nv.cuinfo,"",@"SHT_NOTE"
	.sectionflags	@"SHF_NOTE_NV_CUINFO"
        /*0018*/ 	.short	0x0002
        /*001a*/ 	.short	0x0064
        /*001c*/ 	.short	0x0082
	.zero		2


//--------------------- .nv.info                  --------------------------
	.section	.nv.info,"",@"SHT_CUDA_INFO"
	.align	4


	//----- nvinfo : EIATTR_REGCOUNT
	.align		4
        /*0000*/ 	.byte	0x04, 0x2f
        /*0002*/ 	.short	(.L_1 - .L_0)
	.align		4
.L_0:
        /*0004*/ 	.word	index@(default_function_kernel)
        /*0008*/ 	.word	0x0000001d


	//----- nvinfo : EIATTR_FRAME_SIZE
	.align		4
.L_1:
        /*000c*/ 	.byte	0x04, 0x11
        /*000e*/ 	.short	(.L_3 - .L_2)
	.align		4
.L_2:
        /*0010*/ 	.word	index@(default_function_kernel)
        /*0014*/ 	.word	0x00000000


	//----- nvinfo : EIATTR_MIN_STACK_SIZE
	.align		4
.L_3:
        /*0018*/ 	.byte	0x04, 0x12
        /*001a*/ 	.short	(.L_5 - .L_4)
	.align		4
.L_4:
        /*001c*/ 	.word	index@(default_function_kernel)
        /*0020*/ 	.word	0x00000000
.L_5:


//--------------------- .nv.compat                --------------------------
	.section	.nv.compat,"",@"SHT_CUDA_COMPAT_INFO"
	.align	4
        /*0000*/ 	.byte	0x02, 0x09, 0x00, 0x00, 0x02, 0x02, 0x01, 0x00, 0x02, 0x05, 0x05, 0x00, 0x03, 0x07, 0x01, 0x01
        /*0010*/ 	.byte	0x02, 0x03, 0x00, 0x00, 0x02, 0x06, 0x01, 0x00, 0x04, 0x0b, 0x08, 0x00, 0x09, 0x00, 0x00, 0x00
        /*0020*/ 	.byte	0x00, 0x00, 0x00, 0x00


//--------------------- .nv.info.default_function_kernel --------------------------
	.section	.nv.info.default_function_kernel,"",@"SHT_CUDA_INFO"
	.sectionflags	@""
	.align	4


	//----- nvinfo : EIATTR_CUDA_API_VERSION
	.align		4
        /*0000*/ 	.byte	0x04, 0x37
        /*0002*/ 	.short	(.L_7 - .L_6)
.L_6:
        /*0004*/ 	.word	0x00000082


	//----- nvinfo : EIATTR_KPARAM_INFO
	.align		4
.L_7:
        /*0008*/ 	.byte	0x04, 0x17
        /*000a*/ 	.short	(.L_9 - .L_8)
.L_8:
        /*000c*/ 	.word	0x00000000
        /*0010*/ 	.short	0x0001
        /*0012*/ 	.short	0x0008
        /*0014*/ 	.byte	0x00, 0xf5, 0x21, 0x00


	//----- nvinfo : EIATTR_KPARAM_INFO
	.align		4
.L_9:
        /*0018*/ 	.byte	0x04, 0x17
        /*001a*/ 	.short	(.L_11 - .L_10)
.L_10:
        /*001c*/ 	.word	0x00000000
        /*0020*/ 	.short	0x0000
        /*0022*/ 	.short	0x0000
        /*0024*/ 	.byte	0x00, 0xf5, 0x21, 0x00


	//----- nvinfo : EIATTR_SPARSE_MMA_MASK
	.align		4
.L_11:
        /*0028*/ 	.byte	0x03, 0x50
        /*002a*/ 	.short	0x0000


	//----- nvinfo : EIATTR_MAXREG_COUNT
	.align		4
        /*002c*/ 	.byte	0x03, 0x1b
        /*002e*/ 	.short	0x00ff


	//----- nvinfo : EIATTR_MERCURY_ISA_VERSION
	.align		4
        /*0030*/ 	.byte	0x03, 0x5f
        /*0032*/ 	.short	0x0101


	//----- nvinfo : EIATTR_VRC_CTA_INIT_COUNT
	.align		4
        /*0034*/ 	.byte	0x02, 0x4a
	.zero		1
	.zero		1


	//----- nvinfo : EIATTR_EXIT_INSTR_OFFSETS
	.align		4
        /*0038*/ 	.byte	0x04, 0x1c
        /*003a*/ 	.short	(.L_13 - .L_12)


	//   ....[0]....
.L_12:
        /*003c*/ 	.word	0x00000960


	//----- nvinfo : EIATTR_CBANK_PARAM_SIZE
	.align		4
.L_13:
        /*0040*/ 	.byte	0x03, 0x19
        /*0042*/ 	.short	0x0010


	//----- nvinfo : EIATTR_PARAM_CBANK
	.align		4
        /*0044*/ 	.byte	0x04, 0x0a
        /*0046*/ 	.short	(.L_15 - .L_14)
	.align		4
.L_14:
        /*0048*/ 	.word	index@(.nv.constant0.default_function_kernel)
        /*004c*/ 	.short	0x0380
        /*004e*/ 	.short	0x0010


	//----- nvinfo : EIATTR_SW_WAR
	.align		4
.L_15:
        /*0050*/ 	.byte	0x04, 0x36
        /*0052*/ 	.short	(.L_17 - .L_16)
.L_16:
        /*0054*/ 	.word	0x00000008
.L_17:


//--------------------- .nv.callgraph             --------------------------
	.section	.nv.callgraph,"",@"SHT_CUDA_CALLGRAPH"
	.align	4
	.sectionentsize	8
	.align		4
        /*0000*/ 	.word	0x00000000
	.align		4
        /*0004*/ 	.word	0xffffffff
	.align		4
        /*0008*/ 	.word	0x00000000
	.align		4
        /*000c*/ 	.word	0xfffffffe
	.align		4
        /*0010*/ 	.word	0x00000000
	.align		4
        /*0014*/ 	.word	0xfffffffd
	.align		4
        /*0018*/ 	.word	0x00000000
	.align		4
        /*001c*/ 	.word	0xfffffffc


//--------------------- .text.default_function_kernel --------------------------
	.section	.text.default_function_kernel,"ax",@progbits
	.align	128
        .global         default_function_kernel
        .type           default_function_kernel,@function
        .size           default_function_kernel,(.L_x_2 - default_function_kernel)
        .other          default_function_kernel,@"STO_CUDA_ENTRY STV_DEFAULT"
default_function_kernel:
.text.default_function_kernel:
[----:B------:R-:W-:Y:S01]  /*0000*/  LDC R1, c[0x0][0x37c] ;  /* 0x0000df00ff017b82 */ /* 0x000fe20000000800 */
[----:B------:R-:W0:Y:S01]  /*0010*/  LDCU.64 UR4, c[0x0][0x380] ;  /* 0x00007000ff0477ac */ /* 0x000e220008000a00 */
[----:B------:R-:W-:Y:S02]  /*0020*/  IMAD.MOV.U32 R0, RZ, RZ, RZ ;  /* 0x000000ffff007224 */ /* 0x000fe400078e00ff */
[----:B------:R-:W-:Y:S01]  /*0030*/  IMAD.MOV.U32 R25, RZ, RZ, 0x7f7ffffd ;  /* 0x7f7ffffdff197424 */ /* 0x000fe200078e00ff */
[----:B------:R-:W1:Y:S01]  /*0040*/  LDCU.64 UR6, c[0x0][0x358] ;  /* 0x00006b00ff0677ac */ /* 0x000e620008000a00 */
[----:B0-----:R-:W-:-:S04]  /*0050*/  UIADD3 UR4, UP0, UPT, UR4, 0x3c, URZ ;  /* 0x0000003c04047890 */ /* 0x001fc8000ff1e0ff */
[----:B-1----:R-:W-:-:S12]  /*0060*/  UIADD3.X UR5, UPT, UPT, URZ, UR5, URZ, UP0, !UPT ;  /* 0x00000005ff057290 */ /* 0x002fd800087fe4ff */
.L_x_0:
[----:B------:R-:W-:Y:S02]  /*0070*/  IMAD.U32 R2, RZ, RZ, UR4 ;  /* 0x00000004ff027e24 */ /* 0x000fe4000f8e00ff */
[----:B------:R-:W-:Y:S02]  /*0080*/  IMAD.U32 R3, RZ, RZ, UR5 ;  /* 0x00000005ff037e24 */ /* 0x000fe4000f8e00ff */
[----:B------:R-:W-:-:S05]  /*0090*/  IMAD.WIDE.U32 R2, R0, 0x168, R2 ;  /* 0x0000016800027825 */ /* 0x000fca00078e0002 */
[----:B------:R-:W2:Y:S04]  /*00a0*/  LDG.E.CONSTANT R4, desc[UR6][R2.64+-0x3c] ;  /* 0xffffc40602047981 */ /* 0x000ea8000c1e9900 */
[----:B------:R-:W2:Y:S04]  /*00b0*/  LDG.E.CONSTANT R5, desc[UR6][R2.64+-0x38] ;  /* 0xffffc80602057981 */ /* 0x000ea8000c1e9900 */
[----:B------:R-:W3:Y:S04]  /*00c0*/  LDG.E.CONSTANT R24, desc[UR6][R2.64+-0x34] ;  /* 0xffffcc0602187981 */ /* 0x000ee8000c1e9900 */
[----:B------:R-:W3:Y:S04]  /*00d0*/  LDG.E.CONSTANT R26, desc[UR6][R2.64+-0x30] ;  /* 0xffffd006021a7981 */ /* 0x000ee8000c1e9900 */
[----:B------:R-:W4:Y:S04]  /*00e0*/  LDG.E.CONSTANT R10, desc[UR6][R2.64+-0x2c] ;  /* 0xffffd406020a7981 */ /* 0x000f28000c1e9900 */
[----:B------:R-:W4:Y:S04]  /*00f0*/  LDG.E.CONSTANT R11, desc[UR6][R2.64+-0x28] ;  /* 0xffffd806020b7981 */ /* 0x000f28000c1e9900 */
[----:B------:R-:W5:Y:S04]  /*0100*/  LDG.E.CONSTANT R22, desc[UR6][R2.64+-0x24] ;  /* 0xffffdc0602167981 */ /* 0x000f68000c1e9900 */
        /* <DEDUP_REMOVED lines=14> */
[----:B------:R-:W5:Y:S01]  /*01f0*/  LDG.E.CONSTANT R7, desc[UR6][R2.64+0x20] ;  /* 0x0000200602077981 */ /* 0x000f62000c1e9900 */
[----:B--2---:R-:W-:-:S03]  /*0200*/  FMNMX3 R25, R25, R4, R5, PT ;  /* 0x0000000419197276 */ /* 0x004fc60003800005 */
[----:B------:R-:W2:Y:S04]  /*0210*/  LDG.E.CONSTANT R4, desc[UR6][R2.64+0x14] ;  /* 0x0000140602047981 */ /* 0x000ea8000c1e9900 */
[----:B------:R-:W2:Y:S01]  /*0220*/  LDG.E.CONSTANT R5, desc[UR6][R2.64+0x18] ;  /* 0x0000180602057981 */ /* 0x000ea2000c1e9900 */
[----:B---3--:R-:W-:-:S03]  /*0230*/  FMNMX3 R24, R25, R24, R26, PT ;  /* 0x0000001819187276 */ /* 0x008fc6000380001a */
[----:B------:R-:W3:Y:S01]  /*0240*/  LDG.E.CONSTANT R25, desc[UR6][R2.64+0x30] ;  /* 0x0000300602197981 */ /* 0x000ee2000c1e9900 */
[----:B----4-:R-:W-:-:S03]  /*0250*/  FMNMX3 R24, R24, R10, R11, PT ;  /* 0x0000000a18187276 */ /* 0x010fc6000380000b */
[----:B------:R-:W4:Y:S04]  /*0260*/  LDG.E.CONSTANT R10, desc[UR6][R2.64+0x24] ;  /* 0x00002406020a7981 */ /* 0x000f28000c1e9900 */
[----:B------:R-:W4:Y:S01]  /*0270*/  LDG.E.CONSTANT R11, desc[UR6][R2.64+0x28] ;  /* 0x00002806020b7981 */ /* 0x000f22000c1e9900 */
[----:B-----5:R-:W-:-:S03]  /*0280*/  FMNMX3 R22, R24, R22, R23, PT ;  /* 0x0000001618167276 */ /* 0x020fc60003800017 */
[----:B------:R-:W3:Y:S04]  /*0290*/  LDG.E.CONSTANT R24, desc[UR6][R2.64+0x2c] ;  /* 0x00002c0602187981 */ /* 0x000ee8000c1e9900 */
[----:B------:R-:W5:Y:S01]  /*02a0*/  LDG.E.CONSTANT R23, desc[UR6][R2.64+0x60] ;  /* 0x0000600602177981 */ /* 0x000f62000c1e9900 */
[----:B------:R-:W-:-:S03]  /*02b0*/  FMNMX3 R22, R22, R12, R13, PT ;  /* 0x0000000c16167276 */ /* 0x000fc6000380000d */
[----:B------:R-:W5:Y:S04]  /*02c0*/  LDG.E.CONSTANT R12, desc[UR6][R2.64+0x34] ;  /* 0x00003406020c7981 */ /* 0x000f68000c1e9900 */
        /* <DEDUP_REMOVED lines=16> */
[----:B--2---:R-:W-:-:S03]  /*03d0*/  FMNMX3 R8, R8, R4, R5, PT ;  /* 0x0000000408087276 */ /* 0x004fc60003800005 */
[----:B------:R-:W2:Y:S04]  /*03e0*/  LDG.E.CONSTANT R4, desc[UR6][R2.64+0x64] ;  /* 0x0000640602047981 */ /* 0x000ea8000c1e9900 */
[----:B------:R-:W2:Y:S01]  /*03f0*/  LDG.E.CONSTANT R5, desc[UR6][R2.64+0x68] ;  /* 0x0000680602057981 */ /* 0x000ea2000c1e9900 */
[----:B------:R-:W-:-:S03]  /*0400*/  FMNMX3 R26, R8, R6, R7, PT ;  /* 0x00000006081a7276 */ /* 0x000fc60003800007 */
[----:B------:R-:W2:Y:S04]  /*0410*/  LDG.E.CONSTANT R6, desc[UR6][R2.64+0x6c] ;  /* 0x00006c0602067981 */ /* 0x000ea8000c1e9900 */
[----:B------:R-:W2:Y:S04]  /*0420*/  LDG.E.CONSTANT R7, desc[UR6][R2.64+0x70] ;  /* 0x0000700602077981 */ /* 0x000ea8000c1e9900 */
[----:B------:R-:W2:Y:S01]  /*0430*/  LDG.E.CONSTANT R8, desc[UR6][R2.64+0x74] ;  /* 0x0000740602087981 */ /* 0x000ea2000c1e9900 */
[----:B----4-:R-:W-:-:S03]  /*0440*/  FMNMX3 R10, R26, R10, R11, PT ;  /* 0x0000000a1a0a7276 */ /* 0x010fc6000380000b */
[----:B------:R-:W4:Y:S01]  /*0450*/  LDG.E.CONSTANT R11, desc[UR6][R2.64+0x80] ;  /* 0x00008006020b7981 */ /* 0x000f22000c1e9900 */
[----:B---3--:R-:W-:-:S03]  /*0460*/  FMNMX3 R24, R10, R24, R25, PT ;  /* 0x000000180a187276 */ /* 0x008fc60003800019 */
[----:B------:R-:W4:Y:S04]  /*0470*/  LDG.E.CONSTANT R10, desc[UR6][R2.64+0x7c] ;  /* 0x00007c06020a7981 */ /* 0x000f28000c1e9900 */
[----:B------:R-:W3:Y:S01]  /*0480*/  LDG.E.CONSTANT R25, desc[UR6][R2.64+0xc4] ;  /* 0x0000c40602197981 */ /* 0x000ee2000c1e9900 */
[----:B-----5:R-:W-:-:S03]  /*0490*/  FMNMX3 R24, R24, R12, R13, PT ;  /* 0x0000000c18187276 */ /* 0x020fc6000380000d */
[----:B------:R-:W5:Y:S04]  /*04a0*/  LDG.E.CONSTANT R12, desc[UR6][R2.64+0x84] ;  /* 0x00008406020c7981 */ /* 0x000f68000c1e9900 */
[----:B------:R-:W5:Y:S01]  /*04b0*/  LDG.E.CONSTANT R13, desc[UR6][R2.64+0x88] ;  /* 0x00008806020d7981 */ /* 0x000f62000c1e9900 */
[----:B------:R-:W-:-:S03]  /*04c0*/  FMNMX3 R24, R24, R14, R15, PT ;  /* 0x0000000e18187276 */ /* 0x000fc6000380000f */
[----:B------:R-:W3:Y:S04]  /*04d0*/  LDG.E.CONSTANT R14, desc[UR6][R2.64+0x8c] ;  /* 0x00008c06020e7981 */ /* 0x000ee8000c1e9900 */
[----:B------:R-:W3:Y:S01]  /*04e0*/  LDG.E.CONSTANT R15, desc[UR6][R2.64+0x90] ;  /* 0x00009006020f7981 */ /* 0x000ee2000c1e9900 */
[----:B------:R-:W-:-:S03]  /*04f0*/  FMNMX3 R24, R24, R16, R17, PT ;  /* 0x0000001018187276 */ /* 0x000fc60003800011 */
[----:B------:R-:W3:Y:S04]  /*0500*/  LDG.E.CONSTANT R16, desc[UR6][R2.64+0x94] ;  /* 0x0000940602107981 */ /* 0x000ee8000c1e9900 */
[----:B------:R-:W3:Y:S01]  /*0510*/  LDG.E.CONSTANT R17, desc[UR6][R2.64+0x98] ;  /* 0x0000980602117981 */ /* 0x000ee2000c1e9900 */
[----:B------:R-:W-:-:S03]  /*0520*/  FMNMX3 R24, R24, R18, R19, PT ;  /* 0x0000001218187276 */ /* 0x000fc60003800013 */
[----:B------:R-:W3:Y:S04]  /*0530*/  LDG.E.CONSTANT R19, desc[UR6][R2.64+0x9c] ;  /* 0x00009c0602137981 */ /* 0x000ee8000c1e9900 */
[----:B------:R-:W3:Y:S01]  /*0540*/  LDG.E.CONSTANT R18, desc[UR6][R2.64+0xa0] ;  /* 0x0000a00602127981 */ /* 0x000ee2000c1e9900 */
[----:B------:R-:W-:-:S03]  /*0550*/  FMNMX3 R24, R24, R20, R21, PT ;  /* 0x0000001418187276 */ /* 0x000fc60003800015 */
[----:B------:R-:W3:Y:S01]  /*0560*/  LDG.E.CONSTANT R21, desc[UR6][R2.64+0xa4] ;  /* 0x0000a40602157981 */ /* 0x000ee2000c1e9900 */
[----:B------:R-:W-:-:S03]  /*0570*/  FMNMX3 R24, R24, R22, R23, PT ;  /* 0x0000001618187276 */ /* 0x000fc60003800017 */
[----:B------:R-:W3:Y:S04]  /*0580*/  LDG.E.CONSTANT R20, desc[UR6][R2.64+0xa8] ;  /* 0x0000a80602147981 */ /* 0x000ee8000c1e9900 */
[----:B------:R-:W3:Y:S04]  /*0590*/  LDG.E.CONSTANT R23, desc[UR6][R2.64+0xac] ;  /* 0x0000ac0602177981 */ /* 0x000ee8000c1e9900 */
[----:B------:R-:W3:Y:S01]  /*05a0*/  LDG.E.CONSTANT R22, desc[UR6][R2.64+0xb0] ;  /* 0x0000b00602167981 */ /* 0x000ee2000c1e9900 */
[----:B--2---:R-:W-:-:S03]  /*05b0*/  FMNMX3 R24, R24, R4, R5, PT ;  /* 0x0000000418187276 */ /* 0x004fc60003800005 */
[----:B------:R-:W2:Y:S04]  /*05c0*/  LDG.E.CONSTANT R5, desc[UR6][R2.64+0xb4] ;  /* 0x0000b40602057981 */ /* 0x000ea8000c1e9900 */
[----:B------:R-:W2:Y:S01]  /*05d0*/  LDG.E.CONSTANT R4, desc[UR6][R2.64+0xb8] ;  /* 0x0000b80602047981 */ /* 0x000ea2000c1e9900 */
[----:B------:R-:W-:-:S03]  /*05e0*/  FMNMX3 R24, R24, R6, R7, PT ;  /* 0x0000000618187276 */ /* 0x000fc60003800007 */
        /* <DEDUP_REMOVED lines=8> */
[----:B-----5:R-:W-:-:S03]  /*0670*/  FMNMX3 R12, R10, R12, R13, PT ;  /* 0x0000000c0a0c7276 */ /* 0x020fc6000380000d */
[----:B------:R-:W4:Y:S04]  /*0680*/  LDG.E.CONSTANT R10, desc[UR6][R2.64+0xd8] ;  /* 0x0000d806020a7981 */ /* 0x000f28000c1e9900 */
[----:B------:R-:W5:Y:S01]  /*0690*/  LDG.E.CONSTANT R13, desc[UR6][R2.64+0xe0] ;  /* 0x0000e006020d7981 */ /* 0x000f62000c1e9900 */
[----:B---3--:R-:W-:-:S03]  /*06a0*/  FMNMX3 R14, R12, R14, R15, PT ;  /* 0x0000000e0c0e7276 */ /* 0x008fc6000380000f */
[----:B------:R-:W5:Y:S04]  /*06b0*/  LDG.E.CONSTANT R12, desc[UR6][R2.64+0xdc] ;  /* 0x0000dc06020c7981 */ /* 0x000f68000c1e9900 */
        /* <DEDUP_REMOVED lines=13> */
[----:B--2---:R-:W-:-:S03]  /*0790*/  FMNMX3 R22, R22, R5, R4, PT ;  /* 0x0000000516167276 */ /* 0x004fc60003800004 */
[----:B------:R-:W2:Y:S04]  /*07a0*/  LDG.E.CONSTANT R5, desc[UR6][R2.64+0x104] ;  /* 0x0001040602057981 */ /* 0x000ea8000c1e9900 */
[----:B------:R-:W2:Y:S01]  /*07b0*/  LDG.E.CONSTANT R4, desc[UR6][R2.64+0x108] ;  /* 0x0001080602047981 */ /* 0x000ea2000c1e9900 */
[----:B------:R-:W-:-:S03]  /*07c0*/  FMNMX3 R22, R22, R7, R6, PT ;  /* 0x0000000716167276 */ /* 0x000fc60003800006 */
[----:B------:R-:W2:Y:S01]  /*07d0*/  LDG.E.CONSTANT R6, desc[UR6][R2.64+0x10c] ;  /* 0x00010c0602067981 */ /* 0x000ea2000c1e9900 */
[----:B------:R-:W-:-:S03]  /*07e0*/  FMNMX3 R24, R22, R25, R24, PT ;  /* 0x0000001916187276 */ /* 0x000fc60003800018 */
[----:B------:R-:W2:Y:S04]  /*07f0*/  LDG.E.CONSTANT R7, desc[UR6][R2.64+0x110] ;  /* 0x0001100602077981 */ /* 0x000ea8000c1e9900 */
[----:B------:R-:W2:Y:S01]  /*0800*/  LDG.E.CONSTANT R22, desc[UR6][R2.64+0x118] ;  /* 0x0001180602167981 */ /* 0x000ea2000c1e9900 */
[----:B------:R-:W-:-:S03]  /*0810*/  FMNMX3 R26, R24, R9, R8, PT ;  /* 0x00000009181a7276 */ /* 0x000fc60003800008 */
[----:B------:R-:W2:Y:S04]  /*0820*/  LDG.E.CONSTANT R24, desc[UR6][R2.64+0x11c] ;  /* 0x00011c0602187981 */ /* 0x000ea8000c1e9900 */
[----:B------:R-:W2:Y:S04]  /*0830*/  LDG.E.CONSTANT R9, desc[UR6][R2.64+0x120] ;  /* 0x0001200602097981 */ /* 0x000ea8000c1e9900 */
[----:B------:R-:W2:Y:S04]  /*0840*/  LDG.E.CONSTANT R8, desc[UR6][R2.64+0x128] ;  /* 0x0001280602087981 */ /* 0x000ea8000c1e9900 */
[----:B------:R-:W2:Y:S01]  /*0850*/  LDG.E.CONSTANT R25, desc[UR6][R2.64+0x124] ;  /* 0x0001240602197981 */ /* 0x000ea2000c1e9900 */
[----:B----4-:R-:W-:-:S04]  /*0860*/  FMNMX3 R10, R26, R11, R10, PT ;  /* 0x0000000b1a0a7276 */ /* 0x010fc8000380000a */
[----:B-----5:R-:W-:-:S04]  /*0870*/  FMNMX3 R10, R10, R12, R13, PT ;  /* 0x0000000c0a0a7276 */ /* 0x020fc8000380000d */
[----:B---3--:R-:W-:-:S04]  /*0880*/  FMNMX3 R10, R10, R15, R14, PT ;  /* 0x0000000f0a0a7276 */ /* 0x008fc8000380000e */
[----:B------:R-:W-:Y:S01]  /*0890*/  FMNMX3 R10, R10, R17, R16, PT ;  /* 0x000000110a0a7276 */ /* 0x000fe20003800010 */
[----:B------:R-:W-:-:S03]  /*08a0*/  VIADD R0, R0, 0x1 ;  /* 0x0000000100007836 */ /* 0x000fc60000000000 */
[----:B------:R-:W-:Y:S02]  /*08b0*/  FMNMX3 R10, R10, R19, R18, PT ;  /* 0x000000130a0a7276 */ /* 0x000fe40003800012 */
[----:B------:R-:W-:Y:S02]  /*08c0*/  ISETP.NE.AND P0, PT, R0, 0x8, PT ;  /* 0x000000080000780c */ /* 0x000fe40003f05270 */
[----:B------:R-:W-:-:S04]  /*08d0*/  FMNMX3 R10, R10, R21, R20, PT ;  /* 0x000000150a0a7276 */ /* 0x000fc80003800014 */
[----:B--2---:R-:W-:-:S04]  /*08e0*/  FMNMX3 R4, R10, R5, R4, PT ;  /* 0x000000050a047276 */ /* 0x004fc80003800004 */
[----:B------:R-:W-:-:S04]  /*08f0*/  FMNMX3 R4, R4, R6, R7, PT ;  /* 0x0000000604047276 */ /* 0x000fc80003800007 */
[----:B------:R-:W-:-:S04]  /*0900*/  FMNMX3 R4, R4, R23, R22, PT ;  /* 0x0000001704047276 */ /* 0x000fc80003800016 */
[----:B------:R-:W-:-:S04]  /*0910*/  FMNMX3 R4, R4, R24, R9, PT ;  /* 0x0000001804047276 */ /* 0x000fc80003800009 */
[----:B------:R-:W-:Y:S01]  /*0920*/  FMNMX3 R25, R4, R25, R8, PT ;  /* 0x0000001904197276 */ /* 0x000fe20003800008 */
[----:B------:R-:W-:Y:S06]  /*0930*/  @P0 BRA `(.L_x_0) ;  /* 0xfffffff400cc0947 */ /* 0x000fec000383ffff */
[----:B------:R-:W0:Y:S02]  /*0940*/  LDC.64 R2, c[0x0][0x388] ;  /* 0x0000e200ff027b82 */ /* 0x000e240000000a00 */
[----:B0-----:R-:W-:Y:S01]  /*0950*/  STG.E desc[UR6][R2.64], R25 ;  /* 0x0000001902007986 */ /* 0x001fe2000c101906 */
[----:B------:R-:W-:Y:S05]  /*0960*/  EXIT ;  /* 0x000000000000794d */ /* 0x000fea0003800000 */
.L_x_1:
[----:B------:R-:W-:-:S00]  /*0970*/  BRA `(.L_x_1) ;  /* 0xfffffffc00fc7947 */ /* 0x000fc0000383ffff */
[----:B------:R-:W-:-:S00]  /*0980*/  NOP ;  /* 0x0000000000007918 */ /* 0x000fc00000000000 */
[----:B------:R-:W-:-:S00]  /*0990*/  NOP ;  /* 0x0000000000007918 */ /* 0x000fc00000000000 */
[----:B------:R-:W-:-:S00]  /*09a0*/  NOP ;  /* 0x0000000000007918 */ /* 0x000fc00000000000 */
[----:B------:R-:W-:-:S00]  /*09b0*/  NOP ;  /* 0x0000000000007918 */ /* 0x000fc00000000000 */
[----:B------:R-:W-:-:S00]  /*09c0*/  NOP ;  /* 0x0000000000007918 */ /* 0x000fc00000000000 */
[----:B------:R-:W-:-:S00]  /*09d0*/  NOP ;  /* 0x0000000000007918 */ /* 0x000fc00000000000 */
[----:B------:R-:W-:-:S00]  /*09e0*/  NOP ;  /* 0x0000000000007918 */ /* 0x000fc00000000000 */
[----:B------:R-:W-:-:S00]  /*09f0*/  NOP ;  /* 0x0000000000007918 */ /* 0x000fc00000000000 */
.L_x_2:


//--------------------- .nv.shared.reserved.0     --------------------------
	.section	.nv.shared.reserved.0,"aw",@nobits
	.weak		__nv_reservedSMEM_offset_0_alias
	.size		__nv_reservedSMEM_offset_0_alias, 0, 64
	.other		__nv_reservedSMEM_offset_0_alias,@"STO_CUDA_RESERVED_SHARED STV_DEFAULT"
__nv_reservedSMEM_offset_0_alias:
	.zero		0
	.zero		64


//--------------------- .nv.constant0.default_function_kernel --------------------------
	.section	.nv.constant0.default_function_kernel,"a",@progbits
	.sectionflags	@""
	.align	4
.nv.constant0.default_function_kernel:
	.zero		912


//--------------------- SYMBOLS --------------------------

	.type		.nv.reservedSmem.offset0,@object
	.size		.nv.reservedSmem.offset0,0x4
